	.headerflags	@"EF_CUDA_TEXMODE_UNIFIED EF_CUDA_64BIT_ADDRESS EF_CUDA_ACCELERATORS EF_CUDA_SM90 EF_CUDA_VIRTUAL_SM(EF_CUDA_SM90)"
	.elftype	@"ET_EXEC"


//--------------------- .nv.info                  --------------------------
	.section	.nv.info,"",@"SHT_CUDA_INFO"
	.align	4


	//----- nvinfo : EIATTR_REGCOUNT
	.align		4
        /*0000*/ 	.byte	0x04, 0x2f
        /*0002*/ 	.short	(.L_3 - .L_2)
	.align		4
.L_2:
        /*0004*/ 	.word	index@(triton_poi_fused__native_batch_norm_legit_no_training_convolution_relu_57)
        /*0008*/ 	.word	0x00000020


	//----- nvinfo : EIATTR_MIN_STACK_SIZE
	.align		4
.L_3:
        /*000c*/ 	.byte	0x04, 0x12
        /*000e*/ 	.short	(.L_5 - .L_4)
	.align		4
.L_4:
        /*0010*/ 	.word	index@(triton_poi_fused__native_batch_norm_legit_no_training_convolution_relu_57)
        /*0014*/ 	.word	0x00000000


	//----- nvinfo : EIATTR_FRAME_SIZE
	.align		4
.L_5:
        /*0018*/ 	.byte	0x04, 0x11
        /*001a*/ 	.short	(.L_7 - .L_6)
	.align		4
.L_6:
        /*001c*/ 	.word	index@(triton_poi_fused__native_batch_norm_legit_no_training_convolution_relu_57)
        /*0020*/ 	.word	0x00000000


	//----- nvinfo : EIATTR_MIN_STACK_SIZE
	.align		4
.L_7:
        /*0024*/ 	.byte	0x04, 0x12
        /*0026*/ 	.short	(.L_9 - .L_8)
	.align		4
.L_8:
        /*0028*/ 	.word	index@(triton_poi_fused__native_batch_norm_legit_no_training_convolution_relu_57)
        /*002c*/ 	.word	0x00000000
.L_9:


//--------------------- .nv.info.triton_poi_fused__native_batch_norm_legit_no_training_convolution_relu_57 --------------------------
	.section	.nv.info.triton_poi_fused__native_batch_norm_legit_no_training_convolution_relu_57,"",@"SHT_CUDA_INFO"
	.sectionflags	@""
	.align	4


	//----- nvinfo : EIATTR_CUDA_API_VERSION
	.align		4
        /*0000*/ 	.byte	0x04, 0x37
        /*0002*/ 	.short	(.L_11 - .L_10)
.L_10:
        /*0004*/ 	.word	0x0000007c


	//----- nvinfo : EIATTR_KPARAM_INFO
	.align		4
.L_11:
        /*0008*/ 	.byte	0x04, 0x17
        /*000a*/ 	.short	(.L_13 - .L_12)
.L_12:
        /*000c*/ 	.word	0x00000000
        /*0010*/ 	.short	0x0007
        /*0012*/ 	.short	0x0038
        /*0014*/ 	.byte	0x00, 0xf0, 0x11, 0x00


	//----- nvinfo : EIATTR_KPARAM_INFO
	.align		4
.L_13:
        /*0018*/ 	.byte	0x04, 0x17
        /*001a*/ 	.short	(.L_15 - .L_14)
.L_14:
        /*001c*/ 	.word	0x00000000
        /*0020*/ 	.short	0x0006
        /*0022*/ 	.short	0x0030
        /*0024*/ 	.byte	0x00, 0xf4, 0x21, 0x00


	//----- nvinfo : EIATTR_KPARAM_INFO
	.align		4
.L_15:
        /*0028*/ 	.byte	0x04, 0x17
        /*002a*/ 	.short	(.L_17 - .L_16)
.L_16:
        /*002c*/ 	.word	0x00000000
        /*0030*/ 	.short	0x0005
        /*0032*/ 	.short	0x0028
        /*0034*/ 	.byte	0x00, 0xf4, 0x21, 0x00


	//----- nvinfo : EIATTR_KPARAM_INFO
	.align		4
.L_17:
        /*0038*/ 	.byte	0x04, 0x17
        /*003a*/ 	.short	(.L_19 - .L_18)
.L_18:
        /*003c*/ 	.word	0x00000000
        /*0040*/ 	.short	0x0004
        /*0042*/ 	.short	0x0020
        /*0044*/ 	.byte	0x00, 0xf4, 0x21, 0x00


	//----- nvinfo : EIATTR_KPARAM_INFO
	.align		4
.L_19:
        /*0048*/ 	.byte	0x04, 0x17
        /*004a*/ 	.short	(.L_21 - .L_20)
.L_20:
        /*004c*/ 	.word	0x00000000
        /*0050*/ 	.short	0x0003
        /*0052*/ 	.short	0x0018
        /*0054*/ 	.byte	0x00, 0xf4, 0x21, 0x00


	//----- nvinfo : EIATTR_KPARAM_INFO
	.align		4
.L_21:
        /*0058*/ 	.byte	0x04, 0x17
        /*005a*/ 	.short	(.L_23 - .L_22)
.L_22:
        /*005c*/ 	.word	0x00000000
        /*0060*/ 	.short	0x0002
        /*0062*/ 	.short	0x0010
        /*0064*/ 	.byte	0x00, 0xf4, 0x21, 0x00


	//----- nvinfo : EIATTR_KPARAM_INFO
	.align		4
.L_23:
        /*0068*/ 	.byte	0x04, 0x17
        /*006a*/ 	.short	(.L_25 - .L_24)
.L_24:
        /*006c*/ 	.word	0x00000000
        /*0070*/ 	.short	0x0001
        /*0072*/ 	.short	0x0008
        /*0074*/ 	.byte	0x00, 0xf4, 0x21, 0x00


	//----- nvinfo : EIATTR_KPARAM_INFO
	.align		4
.L_25:
        /*0078*/ 	.byte	0x04, 0x17
        /*007a*/ 	.short	(.L_27 - .L_26)
.L_26:
        /*007c*/ 	.word	0x00000000
        /*0080*/ 	.short	0x0000
        /*0082*/ 	.short	0x0000
        /*0084*/ 	.byte	0x00, 0xf4, 0x21, 0x00


	//----- nvinfo : EIATTR_SPARSE_MMA_MASK
	.align		4
.L_27:
        /*0088*/ 	.byte	0x03, 0x50
        /*008a*/ 	.short	0x0000


	//----- nvinfo : EIATTR_MAXREG_COUNT
	.align		4
        /*008c*/ 	.byte	0x03, 0x1b
        /*008e*/ 	.short	0x00ff


	//----- nvinfo : EIATTR_EXIT_INSTR_OFFSETS
	.align		4
        /*0090*/ 	.byte	0x04, 0x1c
        /*0092*/ 	.short	(.L_29 - .L_28)


	//   ....[0]....
.L_28:
        /*0094*/ 	.word	0x000007b0


	//----- nvinfo : EIATTR_REQNTID
	.align		4
.L_29:
        /*0098*/ 	.byte	0x04, 0x10
        /*009a*/ 	.short	(.L_31 - .L_30)
.L_30:
        /*009c*/ 	.word	0x00000080
        /*00a0*/ 	.word	0x00000001
        /*00a4*/ 	.word	0x00000001


	//----- nvinfo : EIATTR_CBANK_PARAM_SIZE
	.align		4
.L_31:
        /*00a8*/ 	.byte	0x03, 0x19
        /*00aa*/ 	.short	0x003c


	//----- nvinfo : EIATTR_PARAM_CBANK
	.align		4
        /*00ac*/ 	.byte	0x04, 0x0a
        /*00ae*/ 	.short	(.L_33 - .L_32)
	.align		4
.L_32:
        /*00b0*/ 	.word	index@(.nv.constant0.triton_poi_fused__native_batch_norm_legit_no_training_convolution_relu_57)
        /*00b4*/ 	.short	0x0210
        /*00b6*/ 	.short	0x003c


	//----- nvinfo : EIATTR_SW_WAR
	.align		4
.L_33:
        /*00b8*/ 	.byte	0x04, 0x36
        /*00ba*/ 	.short	(.L_35 - .L_34)
.L_34:
        /*00bc*/ 	.word	0x00000008
.L_35:


//--------------------- .nv.callgraph             --------------------------
	.section	.nv.callgraph,"",@"SHT_CUDA_CALLGRAPH"
	.align	4
	.sectionentsize	8
	.align		4
        /*0000*/ 	.word	0x00000000
	.align		4
        /*0004*/ 	.word	0xffffffff
	.align		4
        /*0008*/ 	.word	0x00000000
	.align		4
        /*000c*/ 	.word	0xfffffffe
	.align		4
        /*0010*/ 	.word	0x00000000
	.align		4
        /*0014*/ 	.word	0xfffffffd
	.align		4
        /*0018*/ 	.word	0x00000000
	.align		4
        /*001c*/ 	.word	0xfffffffc


//--------------------- .nv.constant4             --------------------------
	.section	.nv.constant4,"a",@progbits
	.align	8
	.align		8
.nv.constant4:
        /*0000*/ 	.dword	_$_str
	.align		8
        /*0008*/ 	.dword	_$_str_$_2


//--------------------- .text.triton_poi_fused__native_batch_norm_legit_no_training_convolution_relu_57 --------------------------
	.section	.text.triton_poi_fused__native_batch_norm_legit_no_training_convolution_relu_57,"ax",@progbits
	.align	128
        .global         triton_poi_fused__native_batch_norm_legit_no_training_convolution_relu_57
        .type           triton_poi_fused__native_batch_norm_legit_no_training_convolution_relu_57,@function
        .size           triton_poi_fused__native_batch_norm_legit_no_training_convolution_relu_57,(.L_x_1 - triton_poi_fused__native_batch_norm_legit_no_training_convolution_relu_57)
        .other          triton_poi_fused__native_batch_norm_legit_no_training_convolution_relu_57,@"STO_CUDA_ENTRY STV_DEFAULT"
triton_poi_fused__native_batch_norm_legit_no_training_convolution_relu_57:
.text.triton_poi_fused__native_batch_norm_legit_no_training_convolution_relu_57:
[----:B------:R-:W-:Y:S01]  /*0000*/  LDC R1, c[0x0][0x28] ;  /* 0x00000a00ff017b82 */ /* 0x000fe20000000800 */
[----:B------:R-:W1:Y:S01]  /*0010*/  S2R R0, SR_TID.X ;  /* 0x0000000000007919 */ /* 0x000e620000002100 */
[----:B------:R-:W-:-:S06]  /*0020*/  ULDC.64 UR4, c[0x0][0x208] ;  /* 0x0000820000047ab9 */ /* 0x000fcc0000000a00 */
[----:B------:R-:W2:Y:S01]  /*0030*/  LDC.64 R28, c[0x0][0x218] ;  /* 0x00008600ff1c7b82 */ /* 0x000ea20000000a00 */
[----:B------:R-:W3:Y:S07]  /*0040*/  S2R R5, SR_CTAID.X ;  /* 0x0000000000057919 */ /* 0x000eee0000002500 */
[----:B------:R-:W4:Y:S08]  /*0050*/  LDC.64 R26, c[0x0][0x220] ;  /* 0x00008800ff1a7b82 */ /* 0x000f300000000a00 */
[----:B------:R-:W5:Y:S01]  /*0060*/  LDC.64 R22, c[0x0][0x230] ;  /* 0x00008c00ff167b82 */ /* 0x000f620000000a00 */
[----:B-1----:R-:W-:-:S02]  /*0070*/  SHF.L.U32 R0, R0, 0x2, RZ ;  /* 0x0000000200007819 */ /* 0x002fc400000006ff */
[----:B---3--:R-:W-:Y:S02]  /*0080*/  SHF.R.S32.HI R3, RZ, 0x15, R5 ;  /* 0x00000015ff037819 */ /* 0x008fe40000011405 */
[----:B------:R-:W-:Y:S02]  /*0090*/  LOP3.LUT R0, R0, 0x1fc, RZ, 0xc0, !PT ;  /* 0x000001fc00007812 */ /* 0x000fe400078ec0ff */
[----:B------:R-:W-:Y:S02]  /*00a0*/  SGXT R3, R3, 0x1 ;  /* 0x000000010303781a */ /* 0x000fe40000000200 */
[----:B------:R-:W-:Y:S02]  /*00b0*/  LEA R0, R5, R0, 0xa ;  /* 0x0000000005007211 */ /* 0x000fe400078e50ff */
[----:B------:R-:W1:Y:S02]  /*00c0*/  LDC.64 R4, c[0x0][0x228] ;  /* 0x00008a00ff047b82 */ /* 0x000e640000000a00 */
[----:B------:R-:W-:-:S04]  /*00d0*/  LEA.HI R3, R3, R0, RZ, 0x8 ;  /* 0x0000000003037211 */ /* 0x000fc800078f40ff */
[----:B------:R-:W-:Y:S02]  /*00e0*/  SHF.R.S32.HI R9, RZ, 0x8, R3 ;  /* 0x00000008ff097819 */ /* 0x000fe40000011403 */
[----:B------:R-:W-:Y:S02]  /*00f0*/  IADD3 R3, R3, 0x200, RZ ;  /* 0x0000020003037810 */ /* 0x000fe40007ffe0ff */
[----:B------:R-:W-:Y:S02]  /*0100*/  LEA.HI R2, R9, R9, RZ, 0x9 ;  /* 0x0000000909027211 */ /* 0x000fe400078f48ff */
[----:B------:R-:W-:Y:S02]  /*0110*/  SHF.R.S32.HI R3, RZ, 0x8, R3 ;  /* 0x00000008ff037819 */ /* 0x000fe40000011403 */
[----:B------:R-:W-:Y:S02]  /*0120*/  LOP3.LUT R2, R2, 0xfffffe00, RZ, 0xc0, !PT ;  /* 0xfffffe0002027812 */ /* 0x000fe400078ec0ff */
[----:B------:R-:W-:-:S02]  /*0130*/  LEA.HI R6, R3, R3, RZ, 0x9 ;  /* 0x0000000303067211 */ /* 0x000fc400078f48ff */
[----:B------:R-:W-:Y:S02]  /*0140*/  IADD3 R9, R9, -R2, RZ ;  /* 0x8000000209097210 */ /* 0x000fe40007ffe0ff */
[----:B------:R-:W-:-:S04]  /*0150*/  LOP3.LUT R6, R6, 0xfffffe00, RZ, 0xc0, !PT ;  /* 0xfffffe0006067812 */ /* 0x000fc800078ec0ff */
[----:B------:R-:W-:Y:S01]  /*0160*/  IADD3 R3, R3, -R6, RZ ;  /* 0x8000000603037210 */ /* 0x000fe20007ffe0ff */
[--C-:B-1----:R-:W-:Y:S01]  /*0170*/  IMAD.WIDE R12, R9, 0x4, R4.reuse ;  /* 0x00000004090c7825 */ /* 0x102fe200078e0204 */
[----:B------:R-:W1:Y:S03]  /*0180*/  LDC.64 R6, c[0x0][0x210] ;  /* 0x00008400ff067b82 */ /* 0x000e660000000a00 */
[----:B------:R-:W-:Y:S01]  /*0190*/  IMAD.WIDE R24, R3, 0x4, R4 ;  /* 0x0000000403187825 */ /* 0x000fe200078e0204 */
[----:B------:R-:W3:Y:S04]  /*01a0*/  LDG.E.EL R21, desc[UR4][R12.64] ;  /* 0x000000040c157981 */ /* 0x000ee8000c2e1900 */
[----:B------:R-:W5:Y:S01]  /*01b0*/  LDC.64 R4, c[0x0][0x238] ;  /* 0x00008e00ff047b82 */ /* 0x000f620000000a00 */
[----:B------:R-:W3:Y:S01]  /*01c0*/  LDG.E.EL R24, desc[UR4][R24.64] ;  /* 0x0000000418187981 */ /* 0x000ee2000c2e1900 */
[----:B--2---:R-:W-:-:S05]  /*01d0*/  IMAD.WIDE R10, R9, 0x4, R28 ;  /* 0x00000004090a7825 */ /* 0x004fca00078e021c */
[----:B------:R4:W2:Y:S01]  /*01e0*/  LDG.E.EL R19, desc[UR4][R10.64] ;  /* 0x000000040a137981 */ /* 0x0008a2000c2e1900 */
[----:B-1----:R-:W-:-:S04]  /*01f0*/  IMAD.WIDE R6, R0, 0x4, R6 ;  /* 0x0000000400067825 */ /* 0x002fc800078e0206 */
[C---:B----4-:R-:W-:Y:S01]  /*0200*/  IMAD.WIDE R10, R9.reuse, 0x4, R26 ;  /* 0x00000004090a7825 */ /* 0x050fe200078e021a */
[----:B------:R-:W2:Y:S04]  /*0210*/  LDG.E.128 R12, desc[UR4][R6.64] ;  /* 0x00000004060c7981 */ /* 0x000ea8000c1e1d00 */
[----:B------:R-:W4:Y:S01]  /*0220*/  LDG.E.EL R18, desc[UR4][R10.64] ;  /* 0x000000040a127981 */ /* 0x000f22000c2e1900 */
[----:B-----5:R-:W-:-:S04]  /*0230*/  IMAD.WIDE R16, R9, 0x4, R22 ;  /* 0x0000000409107825 */ /* 0x020fc800078e0216 */
[----:B0-----:R-:W-:Y:S02]  /*0240*/  IMAD.WIDE R8, R9, 0x4, R4 ;  /* 0x0000000409087825 */ /* 0x001fe400078e0204 */
[----:B------:R-:W5:Y:S02]  /*0250*/  LDG.E.EL R17, desc[UR4][R16.64] ;  /* 0x0000000410117981 */ /* 0x000f64000c2e1900 */
[C---:B------:R-:W-:Y:S02]  /*0260*/  IMAD.WIDE R28, R3.reuse, 0x4, R28 ;  /* 0x00000004031c7825 */ /* 0x040fe400078e021c */
[----:B------:R-:W5:Y:S02]  /*0270*/  LDG.E.EL R20, desc[UR4][R8.64] ;  /* 0x0000000408147981 */ /* 0x000f64000c2e1900 */
[C---:B------:R-:W-:Y:S02]  /*0280*/  IMAD.WIDE R26, R3.reuse, 0x4, R26 ;  /* 0x00000004031a7825 */ /* 0x040fe400078e021a */
[----:B------:R0:W5:Y:S04]  /*0290*/  LDG.E.EL R16, desc[UR4][R28.64] ;  /* 0x000000041c107981 */ /* 0x000168000c2e1900 */
[----:B------:R-:W5:Y:S01]  /*02a0*/  LDG.E.128 R8, desc[UR4][R6.64+0x800] ;  /* 0x0008000406087981 */ /* 0x000f62000c1e1d00 */
[----:B------:R-:W-:-:S03]  /*02b0*/  IMAD.WIDE R4, R3, 0x4, R4 ;  /* 0x0000000403047825 */ /* 0x000fc600078e0204 */
[----:B------:R-:W5:Y:S01]  /*02c0*/  LDG.E.EL R2, desc[UR4][R26.64] ;  /* 0x000000041a027981 */ /* 0x000f62000c2e1900 */
[----:B------:R-:W-:-:S03]  /*02d0*/  IMAD.WIDE R22, R3, 0x4, R22 ;  /* 0x0000000403167825 */ /* 0x000fc600078e0216 */
[----:B------:R-:W5:Y:S04]  /*02e0*/  LDG.E.EL R4, desc[UR4][R4.64] ;  /* 0x0000000404047981 */ /* 0x000f68000c2e1900 */
[----:B------:R1:W5:Y:S01]  /*02f0*/  LDG.E.EL R3, desc[UR4][R22.64] ;  /* 0x0000000416037981 */ /* 0x000362000c2e1900 */
[----:B---3--:R-:W-:Y:S01]  /*0300*/  FADD R21, R21, 9.9999997473787516356e-06 ;  /* 0x3727c5ac15157421 */ /* 0x008fe20000000000 */
[----:B------:R-:W-:-:S03]  /*0310*/  FADD R24, R24, 9.9999997473787516356e-06 ;  /* 0x3727c5ac18187421 */ /* 0x000fc60000000000 */
[----:B------:R-:W3:Y:S08]  /*0320*/  MUFU.SQRT R25, R21 ;  /* 0x0000001500197308 */ /* 0x000ef00000002000 */
[----:B0-----:R-:W0:Y:S01]  /*0330*/  MUFU.SQRT R28, R24 ;  /* 0x00000018001c7308 */ /* 0x001e220000002000 */
[C---:B---3--:R-:W-:Y:S02]  /*0340*/  FSETP.GT.AND P0, PT, R25.reuse, 8.50705917302346158658e+37, PT ;  /* 0x7e8000001900780b */ /* 0x048fe40003f04000 */
[----:B------:R-:W-:-:S02]  /*0350*/  FSETP.GEU.AND P2, PT, R25, 1.175494350822287508e-38, PT ;  /* 0x008000001900780b */ /* 0x000fc40003f4e000 */
[C---:B0-----:R-:W-:Y:S02]  /*0360*/  FSETP.GT.AND P1, PT, R28.reuse, 8.50705917302346158658e+37, PT ;  /* 0x7e8000001c00780b */ /* 0x041fe40003f24000 */
[----:B------:R-:W-:-:S07]  /*0370*/  FSETP.GEU.AND P3, PT, R28, 1.175494350822287508e-38, PT ;  /* 0x008000001c00780b */ /* 0x000fce0003f6e000 */
[----:B------:R-:W-:Y:S01]  /*0380*/  @P0 FMUL R25, R25, 0.25 ;  /* 0x3e80000019190820 */ /* 0x000fe20000400000 */
[----:B------:R-:W-:-:S03]  /*0390*/  HFMA2.MMA R24, -RZ, RZ, 1.625, 0 ;  /* 0x3e800000ff187435 */ /* 0x000fc600000001ff */
[----:B------:R-:W-:Y:S01]  /*03a0*/  @!P2 FMUL R25, R25, 16777216 ;  /* 0x4b8000001919a820 */ /* 0x000fe20000400000 */
[----:B------:R-:W-:-:S04]  /*03b0*/  @P1 FMUL R28, R28, 0.25 ;  /* 0x3e8000001c1c1820 */ /* 0x000fc80000400000 */
[----:B------:R-:W-:Y:S01]  /*03c0*/  @!P3 FMUL R28, R28, 16777216 ;  /* 0x4b8000001c1cb820 */ /* 0x000fe20000400000 */
[----:B------:R-:W0:Y:S01]  /*03d0*/  MUFU.RCP R25, R25 ;  /* 0x0000001900197308 */ /* 0x000e220000001000 */
[----:B-1----:R-:W-:-:S07]  /*03e0*/  FSEL R22, R24, 1, P0 ;  /* 0x3f80000018167808 */ /* 0x002fce0000000000 */
[----:B------:R1:W3:Y:S01]  /*03f0*/  MUFU.RCP R5, R28 ;  /* 0x0000001c00057308 */ /* 0x0002e20000001000 */
[----:B------:R-:W-:Y:S01]  /*0400*/  FSEL R24, R24, 1, P1 ;  /* 0x3f80000018187808 */ /* 0x000fe20000800000 */
[----:B------:R-:W-:Y:S01]  /*0410*/  @!P2 FMUL R22, R22, 16777216 ;  /* 0x4b8000001616a820 */ /* 0x000fe20000400000 */
[--C-:B--2---:R-:W-:Y:S01]  /*0420*/  FADD R13, R13, R19.reuse ;  /* 0x000000130d0d7221 */ /* 0x104fe20000000000 */
[--C-:B------:R-:W-:Y:S01]  /*0430*/  FADD R12, R12, R19.reuse ;  /* 0x000000130c0c7221 */ /* 0x100fe20000000000 */
[--C-:B------:R-:W-:Y:S01]  /*0440*/  FADD R14, R14, R19.reuse ;  /* 0x000000130e0e7221 */ /* 0x100fe20000000000 */
[----:B------:R-:W-:Y:S01]  /*0450*/  @!P3 FMUL R24, R24, 16777216 ;  /* 0x4b8000001818b820 */ /* 0x000fe20000400000 */
[----:B------:R-:W-:Y:S01]  /*0460*/  FADD R15, R15, R19 ;  /* 0x000000130f0f7221 */ /* 0x000fe20000000000 */
[----:B0-----:R-:W-:Y:S01]  /*0470*/  FMUL R21, R25, R22 ;  /* 0x0000001619157220 */ /* 0x001fe20000400000 */
[C---:B----4-:R-:W-:Y:S01]  /*0480*/  FADD R22, -R18.reuse, R12 ;  /* 0x0000000c12167221 */ /* 0x050fe20000000100 */
[C---:B------:R-:W-:Y:S01]  /*0490*/  FADD R26, -R18.reuse, R14 ;  /* 0x0000000e121a7221 */ /* 0x040fe20000000100 */
[C---:B-1----:R-:W-:Y:S01]  /*04a0*/  FADD R28, -R18.reuse, R15 ;  /* 0x0000000f121c7221 */ /* 0x042fe20000000100 */
[----:B---3--:R-:W-:Y:S01]  /*04b0*/  FMUL R5, R5, R24 ;  /* 0x0000001805057220 */ /* 0x008fe20000400000 */
[----:B------:R-:W-:-:S02]  /*04c0*/  FADD R24, -R18, R13 ;  /* 0x0000000d12187221 */ /* 0x000fc40000000100 */
[----:B------:R-:W0:Y:S01]  /*04d0*/  LDC.64 R18, c[0x0][0x240] ;  /* 0x00009000ff127b82 */ /* 0x000e220000000a00 */
[C---:B------:R-:W-:Y:S01]  /*04e0*/  FMUL R27, R21.reuse, R22 ;  /* 0x00000016151b7220 */ /* 0x040fe20000400000 */
[C---:B------:R-:W-:Y:S01]  /*04f0*/  FMUL R24, R21.reuse, R24 ;  /* 0x0000001815187220 */ /* 0x040fe20000400000 */
[C---:B------:R-:W-:Y:S01]  /*0500*/  FMUL R23, R21.reuse, R26 ;  /* 0x0000001a15177220 */ /* 0x040fe20000400000 */
[----:B------:R-:W-:Y:S01]  /*0510*/  FMUL R25, R21, R28 ;  /* 0x0000001c15197220 */ /* 0x000fe20000400000 */
[--C-:B-----5:R-:W-:Y:S01]  /*0520*/  FADD R9, R9, R16.reuse ;  /* 0x0000001009097221 */ /* 0x120fe20000000000 */
[--C-:B------:R-:W-:Y:S01]  /*0530*/  FADD R8, R8, R16.reuse ;  /* 0x0000001008087221 */ /* 0x100fe20000000000 */
[--C-:B------:R-:W-:Y:S01]  /*0540*/  FADD R10, R10, R16.reuse ;  /* 0x000000100a0a7221 */ /* 0x100fe20000000000 */
[----:B------:R-:W-:Y:S01]  /*0550*/  FADD R11, R11, R16 ;  /* 0x000000100b0b7221 */ /* 0x000fe20000000000 */
[C-C-:B------:R-:W-:Y:S01]  /*0560*/  FFMA R22, R17.reuse, R24, R20.reuse ;  /* 0x0000001811167223 */ /* 0x140fe20000000014 */
[C-C-:B------:R-:W-:Y:S01]  /*0570*/  FFMA R21, R17.reuse, R27, R20.reuse ;  /* 0x0000001b11157223 */ /* 0x140fe20000000014 */
[C-C-:B------:R-:W-:Y:S01]  /*0580*/  FFMA R23, R17.reuse, R23, R20.reuse ;  /* 0x0000001711177223 */ /* 0x140fe20000000014 */
[----:B------:R-:W-:Y:S01]  /*0590*/  FFMA R17, R17, R25, R20 ;  /* 0x0000001911117223 */ /* 0x000fe20000000014 */
[C---:B------:R-:W-:Y:S01]  /*05a0*/  FADD R20, -R2.reuse, R9 ;  /* 0x0000000902147221 */ /* 0x040fe20000000100 */
[C---:B------:R-:W-:Y:S01]  /*05b0*/  FADD R16, -R2.reuse, R8 ;  /* 0x0000000802107221 */ /* 0x040fe20000000100 */
[C---:B------:R-:W-:Y:S01]  /*05c0*/  FADD R24, -R2.reuse, R10 ;  /* 0x0000000a02187221 */ /* 0x040fe20000000100 */
[----:B------:R-:W-:Y:S01]  /*05d0*/  FADD R2, -R2, R11 ;  /* 0x0000000b02027221 */ /* 0x000fe20000000100 */
[C---:B------:R-:W-:Y:S01]  /*05e0*/  FMUL R20, R5.reuse, R20 ;  /* 0x0000001405147220 */ /* 0x040fe20000400000 */
[C---:B------:R-:W-:Y:S01]  /*05f0*/  FMUL R29, R5.reuse, R16 ;  /* 0x00000010051d7220 */ /* 0x040fe20000400000 */
[C---:B------:R-:W-:Y:S01]  /*0600*/  FMUL R27, R5.reuse, R24 ;  /* 0x00000018051b7220 */ /* 0x040fe20000400000 */
[----:B------:R-:W-:Y:S01]  /*0610*/  FMUL R25, R5, R2 ;  /* 0x0000000205197220 */ /* 0x000fe20000400000 */
[C-C-:B------:R-:W-:Y:S01]  /*0620*/  FFMA R5, R3.reuse, R20, R4.reuse ;  /* 0x0000001403057223 */ /* 0x140fe20000000004 */
[C-C-:B------:R-:W-:Y:S01]  /*0630*/  FFMA R20, R3.reuse, R29, R4.reuse ;  /* 0x0000001d03147223 */ /* 0x140fe20000000004 */
[C-C-:B------:R-:W-:Y:S01]  /*0640*/  FFMA R24, R3.reuse, R27, R4.reuse ;  /* 0x0000001b03187223 */ /* 0x140fe20000000004 */
[----:B------:R-:W-:Y:S01]  /*0650*/  FFMA R25, R3, R25, R4 ;  /* 0x0000001903197223 */ /* 0x000fe20000000004 */
[----:B------:R-:W-:Y:S01]  /*0660*/  FSETP.GEU.AND P6, PT, R17, RZ, PT ;  /* 0x000000ff1100720b */ /* 0x000fe20003fce000 */
[----:B0-----:R-:W-:Y:S01]  /*0670*/  IMAD.WIDE R2, R0, 0x4, R18 ;  /* 0x0000000400027825 */ /* 0x001fe200078e0212 */
[----:B------:R-:W-:-:S02]  /*0680*/  FSETP.GEU.AND P0, PT, R23, RZ, PT ;  /* 0x000000ff1700720b */ /* 0x000fc40003f0e000 */
[----:B------:R-:W-:Y:S02]  /*0690*/  FSETP.GEU.AND P1, PT, R22, RZ, PT ;  /* 0x000000ff1600720b */ /* 0x000fe40003f2e000 */
[----:B------:R-:W-:Y:S02]  /*06a0*/  FSETP.GEU.AND P2, PT, R21, RZ, PT ;  /* 0x000000ff1500720b */ /* 0x000fe40003f4e000 */
[----:B------:R-:W-:Y:S02]  /*06b0*/  SEL R19, R17, RZ, P6 ;  /* 0x000000ff11137207 */ /* 0x000fe40003000000 */
[----:B------:R-:W-:Y:S02]  /*06c0*/  FSETP.GEU.AND P3, PT, R25, RZ, PT ;  /* 0x000000ff1900720b */ /* 0x000fe40003f6e000 */
[----:B------:R-:W-:Y:S02]  /*06d0*/  FSETP.GEU.AND P4, PT, R24, RZ, PT ;  /* 0x000000ff1800720b */ /* 0x000fe40003f8e000 */
[----:B------:R-:W-:-:S02]  /*06e0*/  FSETP.GEU.AND P5, PT, R5, RZ, PT ;  /* 0x000000ff0500720b */ /* 0x000fc40003fae000 */
[----:B------:R-:W-:Y:S02]  /*06f0*/  FSETP.GEU.AND P6, PT, R20, RZ, PT ;  /* 0x000000ff1400720b */ /* 0x000fe40003fce000 */
[----:B------:R-:W-:Y:S02]  /*0700*/  SEL R18, R23, RZ, P0 ;  /* 0x000000ff17127207 */ /* 0x000fe40000000000 */
[----:B------:R-:W-:Y:S02]  /*0710*/  SEL R17, R22, RZ, P1 ;  /* 0x000000ff16117207 */ /* 0x000fe40000800000 */
[----:B------:R-:W-:Y:S02]  /*0720*/  SEL R16, R21, RZ, P2 ;  /* 0x000000ff15107207 */ /* 0x000fe40001000000 */
[----:B------:R-:W-:Y:S02]  /*0730*/  SEL R23, R25, RZ, P3 ;  /* 0x000000ff19177207 */ /* 0x000fe40001800000 */
[----:B------:R-:W-:-:S02]  /*0740*/  SEL R22, R24, RZ, P4 ;  /* 0x000000ff18167207 */ /* 0x000fc40002000000 */
[----:B------:R-:W-:Y:S02]  /*0750*/  SEL R21, R5, RZ, P5 ;  /* 0x000000ff05157207 */ /* 0x000fe40002800000 */
[----:B------:R-:W-:Y:S01]  /*0760*/  SEL R20, R20, RZ, P6 ;  /* 0x000000ff14147207 */ /* 0x000fe20003000000 */
[----:B------:R-:W-:Y:S04]  /*0770*/  STG.E.128 desc[UR4][R6.64], R12 ;  /* 0x0000000c06007986 */ /* 0x000fe8000c101d04 */
[----:B------:R-:W-:Y:S04]  /*0780*/  STG.E.128 desc[UR4][R6.64+0x800], R8 ;  /* 0x0008000806007986 */ /* 0x000fe8000c101d04 */
[----:B------:R-:W-:Y:S04]  /*0790*/  STG.E.128 desc[UR4][R2.64], R16 ;  /* 0x0000001002007986 */ /* 0x000fe8000c101d04 */
[----:B------:R-:W-:Y:S01]  /*07a0*/  STG.E.128 desc[UR4][R2.64+0x800], R20 ;  /* 0x0008001402007986 */ /* 0x000fe2000c101d04 */
[----:B------:R-:W-:Y:S05]  /*07b0*/  EXIT ;  /* 0x000000000000794d */ /* 0x000fea0003800000 */
.L_x_0:
[----:B------:R-:W-:-:S00]  /*07c0*/  BRA `(.L_x_0) ;  /* 0xfffffffc00fc7947 */ /* 0x000fc0000383ffff */
[----:B------:R-:W-:-:S00]  /*07d0*/  NOP ;  /* 0x0000000000007918 */ /* 0x000fc00000000000 */
        /* <DEDUP_REMOVED lines=10> */
.L_x_1:


//--------------------- .nv.global.init           --------------------------
	.section	.nv.global.init,"aw",@progbits
.nv.global.init:
	.type		_$_str,@object
	.size		_$_str,(_$_str_$_2 - _$_str)
_$_str:
        /*0000*/ 	.byte	0x5f, 0x5f, 0x43, 0x55, 0x44, 0x41, 0x5f, 0x46, 0x54, 0x5a, 0x00
	.type		_$_str_$_2,@object
	.size		_$_str_$_2,(.L_1 - _$_str_$_2)
_$_str_$_2:
        /*000b*/ 	.byte	0x5f, 0x5f, 0x43, 0x55, 0x44, 0x41, 0x5f, 0x50, 0x52, 0x45, 0x43, 0x5f, 0x53, 0x51, 0x52, 0x54
        /*001b*/ 	.byte	0x00
.L_1:


//--------------------- .nv.constant0.triton_poi_fused__native_batch_norm_legit_no_training_convolution_relu_57 --------------------------
	.section	.nv.constant0.triton_poi_fused__native_batch_norm_legit_no_training_convolution_relu_57,"a",@progbits
	.sectionflags	@""
	.align	4
.nv.constant0.triton_poi_fused__native_batch_norm_legit_no_training_convolution_relu_57:
	.zero		588
